//
// Generated by NVIDIA NVVM Compiler
//
// Compiler Build ID: CL-36424714
// Cuda compilation tools, release 13.0, V13.0.88
// Based on NVVM 20.0.0
//

.version 9.0
.target sm_100
.address_size 64

	// .globl	_Z19game_of_life_kernelPKmPmii

.visible .entry _Z19game_of_life_kernelPKmPmii(
	.param .u64 .ptr .align 1 _Z19game_of_life_kernelPKmPmii_param_0,
	.param .u64 .ptr .align 1 _Z19game_of_life_kernelPKmPmii_param_1,
	.param .u32 _Z19game_of_life_kernelPKmPmii_param_2,
	.param .u32 _Z19game_of_life_kernelPKmPmii_param_3
)
{
	.reg .pred 	%p<43>;
	.reg .b32 	%r<182>;
	.reg .b64 	%rd<98>;

	ld.param.u64 	%rd25, [_Z19game_of_life_kernelPKmPmii_param_0];
	ld.param.u64 	%rd24, [_Z19game_of_life_kernelPKmPmii_param_1];
	ld.param.u32 	%r42, [_Z19game_of_life_kernelPKmPmii_param_2];
	ld.param.u32 	%r43, [_Z19game_of_life_kernelPKmPmii_param_3];
	cvta.to.global.u64 	%rd1, %rd25;
	mov.u32 	%r44, %ctaid.y;
	mov.u32 	%r45, %ntid.y;
	mov.u32 	%r46, %tid.y;
	mad.lo.s32 	%r1, %r44, %r45, %r46;
	mov.u32 	%r47, %ctaid.x;
	mov.u32 	%r48, %ntid.x;
	mov.u32 	%r49, %tid.x;
	mad.lo.s32 	%r2, %r47, %r48, %r49;
	setp.ge.s32 	%p1, %r1, %r42;
	setp.ge.s32 	%p2, %r2, %r43;
	or.pred  	%p3, %p1, %p2;
	@%p3 bra 	$L__BB0_40;
	setp.eq.s32 	%p4, %r1, 0;
	add.s32 	%r3, %r42, -1;
	setp.lt.s32 	%p5, %r2, 1;
	add.s32 	%r4, %r43, -1;
	or.pred  	%p6, %p4, %p5;
	@%p6 bra 	$L__BB0_3;
	add.s32 	%r51, %r1, -1;
	mul.lo.s32 	%r52, %r43, %r51;
	cvt.s64.s32 	%rd27, %r52;
	cvt.u64.u32 	%rd28, %r2;
	add.s64 	%rd29, %rd28, %rd27;
	shl.b64 	%rd30, %rd29, 3;
	add.s64 	%rd31, %rd1, %rd30;
	ld.global.nc.u64 	%rd32, [%rd31+-8];
	shr.u64 	%rd33, %rd32, 63;
	cvt.u32.u64 	%r167, %rd33;
	bra.uni 	$L__BB0_4;
$L__BB0_3:
	setp.eq.s32 	%p7, %r1, 0;
	mov.b64 	%rd91, 0;
	mov.b32 	%r167, 0;
	mov.u32 	%r168, %r167;
	@%p7 bra 	$L__BB0_6;
$L__BB0_4:
	setp.ge.s32 	%p8, %r2, %r4;
	add.s32 	%r54, %r1, -1;
	mad.lo.s32 	%r55, %r43, %r54, %r2;
	mul.wide.s32 	%rd34, %r55, 8;
	add.s64 	%rd2, %rd1, %rd34;
	ld.global.nc.u64 	%rd91, [%rd2];
	mov.b32 	%r168, 0;
	@%p8 bra 	$L__BB0_6;
	ld.global.nc.u32 	%r56, [%rd2+8];
	and.b32  	%r168, %r56, 1;
$L__BB0_6:
	setp.lt.s32 	%p9, %r2, 1;
	mov.b32 	%r169, 0;
	@%p9 bra 	$L__BB0_8;
	mul.lo.s32 	%r58, %r43, %r1;
	cvt.s64.s32 	%rd35, %r58;
	cvt.u64.u32 	%rd36, %r2;
	add.s64 	%rd37, %rd36, %rd35;
	shl.b64 	%rd38, %rd37, 3;
	add.s64 	%rd39, %rd1, %rd38;
	ld.global.nc.u64 	%rd40, [%rd39+-8];
	shr.u64 	%rd41, %rd40, 63;
	cvt.u32.u64 	%r169, %rd41;
$L__BB0_8:
	setp.ge.s32 	%p10, %r2, %r4;
	mul.lo.s32 	%r12, %r43, %r1;
	add.s32 	%r13, %r12, %r2;
	mul.wide.s32 	%rd42, %r13, 8;
	add.s64 	%rd5, %rd1, %rd42;
	ld.global.nc.u64 	%rd6, [%rd5];
	mov.b32 	%r170, 0;
	@%p10 bra 	$L__BB0_10;
	ld.global.nc.u32 	%r60, [%rd5+8];
	and.b32  	%r170, %r60, 1;
$L__BB0_10:
	setp.lt.s32 	%p11, %r2, 1;
	setp.ge.u32 	%p12, %r1, %r3;
	mov.b32 	%r171, 0;
	or.pred  	%p13, %p11, %p12;
	@%p13 bra 	$L__BB0_12;
	add.s32 	%r62, %r12, %r43;
	cvt.s64.s32 	%rd43, %r62;
	cvt.u64.u32 	%rd44, %r2;
	add.s64 	%rd45, %rd44, %rd43;
	shl.b64 	%rd46, %rd45, 3;
	add.s64 	%rd47, %rd1, %rd46;
	ld.global.nc.u64 	%rd48, [%rd47+-8];
	shr.u64 	%rd49, %rd48, 63;
	cvt.u32.u64 	%r171, %rd49;
$L__BB0_12:
	setp.ge.u32 	%p14, %r1, %r3;
	mov.b32 	%r172, 0;
	mov.b64 	%rd92, 0;
	@%p14 bra 	$L__BB0_15;
	setp.ge.s32 	%p15, %r2, %r4;
	mul.wide.s32 	%rd51, %r43, 8;
	add.s64 	%rd7, %rd5, %rd51;
	ld.global.nc.u64 	%rd92, [%rd7];
	@%p15 bra 	$L__BB0_15;
	ld.global.nc.u32 	%r65, [%rd7+8];
	and.b32  	%r172, %r65, 1;
$L__BB0_15:
	setp.eq.s32 	%p16, %r1, 0;
	mov.b32 	%r173, 0;
	@%p16 bra 	$L__BB0_17;
	setp.gt.s32 	%p17, %r2, 0;
	selp.b32 	%r67, %r167, 0, %p17;
	cvt.u32.u64 	%r68, %rd91;
	and.b32  	%r69, %r68, 1;
	add.s32 	%r70, %r67, %r69;
	shr.u32 	%r71, %r68, 1;
	and.b32  	%r72, %r71, 1;
	add.s32 	%r173, %r70, %r72;
$L__BB0_17:
	setp.ge.u32 	%p18, %r1, %r3;
	cvt.u32.u64 	%r73, %rd6;
	shr.u32 	%r74, %r73, 1;
	and.b32  	%r75, %r74, 1;
	add.s32 	%r76, %r75, %r169;
	add.s32 	%r174, %r76, %r173;
	@%p18 bra 	$L__BB0_19;
	setp.gt.s32 	%p19, %r2, 0;
	selp.b32 	%r77, %r171, 0, %p19;
	cvt.u32.u64 	%r78, %rd92;
	and.b32  	%r79, %r78, 1;
	shr.u32 	%r80, %r78, 1;
	and.b32  	%r81, %r80, 1;
	add.s32 	%r82, %r79, %r77;
	add.s32 	%r83, %r82, %r81;
	add.s32 	%r174, %r83, %r174;
$L__BB0_19:
	setp.eq.s32 	%p20, %r174, 3;
	mov.b64 	%rd95, 1;
	@%p20 bra 	$L__BB0_21;
	and.b64  	%rd53, %rd6, 1;
	setp.eq.b64 	%p21, %rd53, 1;
	setp.eq.s32 	%p22, %r174, 2;
	and.pred  	%p23, %p21, %p22;
	selp.u64 	%rd95, 1, 0, %p23;
$L__BB0_21:
	mov.b64 	%rd94, 3;
	mov.b32 	%r175, 0;
$L__BB0_22:
	setp.eq.s32 	%p24, %r1, 0;
	mov.b32 	%r176, 0;
	@%p24 bra 	$L__BB0_24;
	cvt.u32.u64 	%r86, %rd94;
	add.s32 	%r87, %r86, -3;
	shr.u64 	%rd55, %rd91, %r87;
	cvt.u32.u64 	%r88, %rd55;
	and.b32  	%r89, %r88, 1;
	add.s32 	%r90, %r86, -2;
	shr.u64 	%rd56, %rd91, %r90;
	cvt.u32.u64 	%r91, %rd56;
	and.b32  	%r92, %r91, 1;
	add.s32 	%r93, %r89, %r92;
	add.s32 	%r94, %r86, -1;
	shr.u64 	%rd57, %rd91, %r94;
	cvt.u32.u64 	%r95, %rd57;
	and.b32  	%r96, %r95, 1;
	add.s32 	%r176, %r93, %r96;
$L__BB0_24:
	setp.ge.u32 	%p25, %r1, %r3;
	add.s64 	%rd14, %rd94, -3;
	cvt.u32.u64 	%r97, %rd14;
	shr.u64 	%rd58, %rd6, %r97;
	cvt.u32.u64 	%r98, %rd58;
	and.b32  	%r99, %r98, 1;
	add.s64 	%rd15, %rd94, -1;
	cvt.u32.u64 	%r100, %rd15;
	shr.u64 	%rd59, %rd6, %r100;
	cvt.u32.u64 	%r101, %rd59;
	and.b32  	%r102, %r101, 1;
	add.s32 	%r103, %r102, %r99;
	add.s32 	%r177, %r103, %r176;
	@%p25 bra 	$L__BB0_26;
	shr.u64 	%rd60, %rd92, %r97;
	cvt.u32.u64 	%r105, %rd60;
	and.b32  	%r106, %r105, 1;
	cvt.u32.u64 	%r107, %rd94;
	add.s32 	%r108, %r107, -2;
	shr.u64 	%rd61, %rd92, %r108;
	cvt.u32.u64 	%r109, %rd61;
	and.b32  	%r110, %r109, 1;
	shr.u64 	%rd62, %rd92, %r100;
	cvt.u32.u64 	%r112, %rd62;
	and.b32  	%r113, %r112, 1;
	add.s32 	%r114, %r106, %r110;
	add.s32 	%r115, %r114, %r113;
	add.s32 	%r177, %r115, %r177;
$L__BB0_26:
	setp.eq.s32 	%p26, %r177, 3;
	mov.b64 	%rd96, 1;
	@%p26 bra 	$L__BB0_28;
	cvt.u32.u64 	%r116, %rd94;
	add.s32 	%r117, %r116, -2;
	shr.u64 	%rd64, %rd6, %r117;
	and.b64  	%rd65, %rd64, 1;
	setp.eq.b64 	%p27, %rd65, 1;
	setp.eq.s32 	%p28, %r177, 2;
	and.pred  	%p29, %p27, %p28;
	selp.u64 	%rd96, 1, 0, %p29;
$L__BB0_28:
	add.s64 	%rd18, %rd94, -2;
	cvt.u32.u64 	%r119, %rd18;
	shl.b64 	%rd66, %rd96, %r119;
	or.b64  	%rd19, %rd66, %rd95;
	mov.b32 	%r178, 0;
	@%p24 bra 	$L__BB0_30;
	shr.u64 	%rd67, %rd91, %r119;
	cvt.u32.u64 	%r121, %rd67;
	and.b32  	%r122, %r121, 1;
	shr.u64 	%rd68, %rd91, %r100;
	cvt.u32.u64 	%r124, %rd68;
	and.b32  	%r125, %r124, 1;
	add.s32 	%r126, %r122, %r125;
	cvt.u32.u64 	%r127, %rd94;
	shr.u64 	%rd69, %rd91, %r127;
	cvt.u32.u64 	%r128, %rd69;
	and.b32  	%r129, %r128, 1;
	add.s32 	%r178, %r126, %r129;
$L__BB0_30:
	shr.u64 	%rd70, %rd6, %r119;
	cvt.u32.u64 	%r131, %rd70;
	and.b32  	%r132, %r131, 1;
	cvt.u32.u64 	%r133, %rd94;
	shr.u64 	%rd71, %rd6, %r133;
	cvt.u32.u64 	%r134, %rd71;
	and.b32  	%r135, %r134, 1;
	add.s32 	%r136, %r135, %r132;
	add.s32 	%r179, %r136, %r178;
	@%p25 bra 	$L__BB0_32;
	shr.u64 	%rd72, %rd92, %r119;
	cvt.u32.u64 	%r138, %rd72;
	and.b32  	%r139, %r138, 1;
	shr.u64 	%rd73, %rd92, %r100;
	cvt.u32.u64 	%r141, %rd73;
	and.b32  	%r142, %r141, 1;
	shr.u64 	%rd74, %rd92, %r133;
	cvt.u32.u64 	%r144, %rd74;
	and.b32  	%r145, %r144, 1;
	add.s32 	%r146, %r139, %r142;
	add.s32 	%r147, %r146, %r145;
	add.s32 	%r179, %r147, %r179;
$L__BB0_32:
	setp.eq.s32 	%p32, %r179, 3;
	mov.b64 	%rd97, 1;
	@%p32 bra 	$L__BB0_34;
	and.b64  	%rd77, %rd59, 1;
	setp.eq.b64 	%p33, %rd77, 1;
	setp.eq.s32 	%p34, %r179, 2;
	and.pred  	%p35, %p33, %p34;
	selp.u64 	%rd97, 1, 0, %p35;
$L__BB0_34:
	shl.b64 	%rd78, %rd97, %r100;
	or.b64  	%rd95, %rd78, %rd19;
	add.s64 	%rd94, %rd94, 2;
	add.s32 	%r175, %r175, 2;
	setp.ne.s32 	%p36, %r175, 62;
	@%p36 bra 	$L__BB0_22;
	setp.eq.s32 	%p37, %r1, 0;
	mov.b32 	%r180, 0;
	@%p37 bra 	$L__BB0_37;
	setp.lt.s32 	%p38, %r2, %r4;
	shr.u64 	%rd79, %rd91, 62;
	cvt.u32.u64 	%r151, %rd79;
	and.b32  	%r152, %r151, 1;
	shr.u64 	%rd80, %rd91, 63;
	cvt.u32.u64 	%r153, %rd80;
	add.s32 	%r154, %r152, %r153;
	selp.b32 	%r155, %r168, 0, %p38;
	add.s32 	%r180, %r154, %r155;
$L__BB0_37:
	setp.ge.u32 	%p39, %r1, %r3;
	shr.u64 	%rd81, %rd6, 62;
	cvt.u32.u64 	%r156, %rd81;
	and.b32  	%r157, %r156, 1;
	add.s32 	%r158, %r170, %r157;
	add.s32 	%r181, %r158, %r180;
	@%p39 bra 	$L__BB0_39;
	setp.lt.s32 	%p40, %r2, %r4;
	shr.u64 	%rd82, %rd92, 62;
	cvt.u32.u64 	%r159, %rd82;
	and.b32  	%r160, %r159, 1;
	shr.u64 	%rd83, %rd92, 63;
	cvt.u32.u64 	%r161, %rd83;
	selp.b32 	%r162, %r172, 0, %p40;
	add.s32 	%r163, %r162, %r161;
	add.s32 	%r164, %r163, %r160;
	add.s32 	%r181, %r164, %r181;
$L__BB0_39:
	setp.eq.s32 	%p41, %r181, 3;
	setp.eq.s32 	%p42, %r181, 2;
	selp.b64 	%rd84, -9223372036854775808, 0, %p42;
	and.b64  	%rd85, %rd6, %rd84;
	selp.b64 	%rd86, -9223372036854775808, %rd85, %p41;
	or.b64  	%rd87, %rd86, %rd95;
	cvta.to.global.u64 	%rd88, %rd24;
	mul.wide.s32 	%rd89, %r13, 8;
	add.s64 	%rd90, %rd88, %rd89;
	st.global.u64 	[%rd90], %rd87;
$L__BB0_40:
	ret;

}


// ===== COMPILED SASS (sm_100) =====

	.target	sm_100

	.elftype	@"ET_EXEC"


//--------------------- .note.nv.tkinfo           --------------------------
	.section	.note.nv.tkinfo,"",@"SHT_NOTE"
	.sectionflags	@"SHF_NOTE_NV_TKINFO"
	.tkinfo
        /*0018*/ 	.word	0x00000002
        /*0030*/ 	.string	""
        /*0030*/ 	.string	"ptxas"
        /*0030*/ 	.string	"Cuda compilation tools, release 13.0, V13.0.88"
        /*0030*/ 	.string	"Build cuda_13.0.r13.0/compiler.36424714_0"
        /*0030*/ 	.string	"-arch sm_100 -m 64 "



//--------------------- .note.nv.cuinfo           --------------------------
	.section	.note.nv.cuinfo,"",@"SHT_NOTE"
	.sectionflags	@"SHF_NOTE_NV_CUINFO"
        /*0018*/ 	.short	0x0002
        /*001a*/ 	.short	0x0064
        /*001c*/ 	.short	0x0082
	.zero		2


//--------------------- .nv.info                  --------------------------
	.section	.nv.info,"",@"SHT_CUDA_INFO"
	.align	4


	//----- nvinfo : EIATTR_REGCOUNT
	.align		4
        /*0000*/ 	.byte	0x04, 0x2f
        /*0002*/ 	.short	(.L_1 - .L_0)
	.align		4
.L_0:
        /*0004*/ 	.word	index@(_Z19game_of_life_kernelPKmPmii)
        /*0008*/ 	.word	0x0000001b


	//----- nvinfo : EIATTR_FRAME_SIZE
	.align		4
.L_1:
        /*000c*/ 	.byte	0x04, 0x11
        /*000e*/ 	.short	(.L_3 - .L_2)
	.align		4
.L_2:
        /*0010*/ 	.word	index@(_Z19game_of_life_kernelPKmPmii)
        /*0014*/ 	.word	0x00000000


	//----- nvinfo : EIATTR_MIN_STACK_SIZE
	.align		4
.L_3:
        /*0018*/ 	.byte	0x04, 0x12
        /*001a*/ 	.short	(.L_5 - .L_4)
	.align		4
.L_4:
        /*001c*/ 	.word	index@(_Z19game_of_life_kernelPKmPmii)
        /*0020*/ 	.word	0x00000000
.L_5:


//--------------------- .nv.compat                --------------------------
	.section	.nv.compat,"",@"SHT_CUDA_COMPAT_INFO"
	.align	4
        /*0000*/ 	.byte	0x02, 0x09, 0x00, 0x00, 0x02, 0x02, 0x01, 0x00, 0x02, 0x05, 0x05, 0x00, 0x03, 0x07, 0x01, 0x01
        /*0010*/ 	.byte	0x02, 0x03, 0x00, 0x00, 0x02, 0x06, 0x01, 0x00, 0x04, 0x0b, 0x08, 0x00, 0x09, 0x00, 0x00, 0x00
        /*0020*/ 	.byte	0x00, 0x00, 0x00, 0x00


//--------------------- .nv.info._Z19game_of_life_kernelPKmPmii --------------------------
	.section	.nv.info._Z19game_of_life_kernelPKmPmii,"",@"SHT_CUDA_INFO"
	.sectionflags	@""
	.align	4


	//----- nvinfo : EIATTR_CUDA_API_VERSION
	.align		4
        /*0000*/ 	.byte	0x04, 0x37
        /*0002*/ 	.short	(.L_7 - .L_6)
.L_6:
        /*0004*/ 	.word	0x00000082


	//----- nvinfo : EIATTR_KPARAM_INFO
	.align		4
.L_7:
        /*0008*/ 	.byte	0x04, 0x17
        /*000a*/ 	.short	(.L_9 - .L_8)
.L_8:
        /*000c*/ 	.word	0x00000000
        /*0010*/ 	.short	0x0003
        /*0012*/ 	.short	0x0014
        /*0014*/ 	.byte	0x00, 0xf0, 0x11, 0x00


	//----- nvinfo : EIATTR_KPARAM_INFO
	.align		4
.L_9:
        /*0018*/ 	.byte	0x04, 0x17
        /*001a*/ 	.short	(.L_11 - .L_10)
.L_10:
        /*001c*/ 	.word	0x00000000
        /*0020*/ 	.short	0x0002
        /*0022*/ 	.short	0x0010
        /*0024*/ 	.byte	0x00, 0xf0, 0x11, 0x00


	//----- nvinfo : EIATTR_KPARAM_INFO
	.align		4
.L_11:
        /*0028*/ 	.byte	0x04, 0x17
        /*002a*/ 	.short	(.L_13 - .L_12)
.L_12:
        /*002c*/ 	.word	0x00000000
        /*0030*/ 	.short	0x0001
        /*0032*/ 	.short	0x0008
        /*0034*/ 	.byte	0x00, 0xf5, 0x21, 0x00


	//----- nvinfo : EIATTR_KPARAM_INFO
	.align		4
.L_13:
        /*0038*/ 	.byte	0x04, 0x17
        /*003a*/ 	.short	(.L_15 - .L_14)
.L_14:
        /*003c*/ 	.word	0x00000000
        /*0040*/ 	.short	0x0000
        /*0042*/ 	.short	0x0000
        /*0044*/ 	.byte	0x00, 0xf5, 0x21, 0x00


	//----- nvinfo : EIATTR_SPARSE_MMA_MASK
	.align		4
.L_15:
        /*0048*/ 	.byte	0x03, 0x50
        /*004a*/ 	.short	0x0000


	//----- nvinfo : EIATTR_MAXREG_COUNT
	.align		4
        /*004c*/ 	.byte	0x03, 0x1b
        /*004e*/ 	.short	0x00ff


	//----- nvinfo : EIATTR_MERCURY_ISA_VERSION
	.align		4
        /*0050*/ 	.byte	0x03, 0x5f
        /*0052*/ 	.short	0x0101


	//----- nvinfo : EIATTR_VRC_CTA_INIT_COUNT
	.align		4
        /*0054*/ 	.byte	0x02, 0x4a
	.zero		1
	.zero		1


	//----- nvinfo : EIATTR_EXIT_INSTR_OFFSETS
	.align		4
        /*0058*/ 	.byte	0x04, 0x1c
        /*005a*/ 	.short	(.L_17 - .L_16)


	//   ....[0]....
.L_16:
        /*005c*/ 	.word	0x000000c0


	//   ....[1]....
        /*0060*/ 	.word	0x00000de0


	//----- nvinfo : EIATTR_CRS_STACK_SIZE
	.align		4
.L_17:
        /*0064*/ 	.byte	0x04, 0x1e
        /*0066*/ 	.short	(.L_19 - .L_18)
.L_18:
        /*0068*/ 	.word	0x00000000


	//----- nvinfo : EIATTR_CBANK_PARAM_SIZE
	.align		4
.L_19:
        /*006c*/ 	.byte	0x03, 0x19
        /*006e*/ 	.short	0x0018


	//----- nvinfo : EIATTR_PARAM_CBANK
	.align		4
        /*0070*/ 	.byte	0x04, 0x0a
        /*0072*/ 	.short	(.L_21 - .L_20)
	.align		4
.L_20:
        /*0074*/ 	.word	index@(.nv.constant0._Z19game_of_life_kernelPKmPmii)
        /*0078*/ 	.short	0x0380
        /*007a*/ 	.short	0x0018


	//----- nvinfo : EIATTR_SW_WAR
	.align		4
.L_21:
        /*007c*/ 	.byte	0x04, 0x36
        /*007e*/ 	.short	(.L_23 - .L_22)
.L_22:
        /*0080*/ 	.word	0x00000008
.L_23:


//--------------------- .nv.callgraph             --------------------------
	.section	.nv.callgraph,"",@"SHT_CUDA_CALLGRAPH"
	.align	4
	.sectionentsize	8
	.align		4
        /*0000*/ 	.word	0x00000000
	.align		4
        /*0004*/ 	.word	0xffffffff
	.align		4
        /*0008*/ 	.word	0x00000000
	.align		4
        /*000c*/ 	.word	0xfffffffe
	.align		4
        /*0010*/ 	.word	0x00000000
	.align		4
        /*0014*/ 	.word	0xfffffffd
	.align		4
        /*0018*/ 	.word	0x00000000
	.align		4
        /*001c*/ 	.word	0xfffffffc


//--------------------- .text._Z19game_of_life_kernelPKmPmii --------------------------
	.section	.text._Z19game_of_life_kernelPKmPmii,"ax",@progbits
	.align	128
        .global         _Z19game_of_life_kernelPKmPmii
        .type           _Z19game_of_life_kernelPKmPmii,@function
        .size           _Z19game_of_life_kernelPKmPmii,(.L_x_13 - _Z19game_of_life_kernelPKmPmii)
        .other          _Z19game_of_life_kernelPKmPmii,@"STO_CUDA_ENTRY STV_DEFAULT"
_Z19game_of_life_kernelPKmPmii:
.text._Z19game_of_life_kernelPKmPmii:
[----:B------:R-:W-:Y:S01]  /*0000*/  LDC R1, c[0x0][0x37c] ;  /* 0x0000df00ff017b82 */ /* 0x000fe20000000800 */
[----:B------:R-:W0:Y:S07]  /*0010*/  S2R R7, SR_TID.X ;  /* 0x0000000000077919 */ /* 0x000e2e0000002100 */
[----:B------:R-:W1:Y:S01]  /*0020*/  LDC R12, c[0x0][0x364] ;  /* 0x0000d900ff0c7b82 */ /* 0x000e620000000800 */
[----:B------:R-:W1:Y:S07]  /*0030*/  S2R R5, SR_TID.Y ;  /* 0x0000000000057919 */ /* 0x000e6e0000002200 */
[----:B------:R-:W0:Y:S08]  /*0040*/  S2UR UR5, SR_CTAID.X ;  /* 0x00000000000579c3 */ /* 0x000e300000002500 */
[----:B------:R-:W0:Y:S08]  /*0050*/  LDC R0, c[0x0][0x360] ;  /* 0x0000d800ff007b82 */ /* 0x000e300000000800 */
[----:B------:R-:W1:Y:S08]  /*0060*/  S2UR UR4, SR_CTAID.Y ;  /* 0x00000000000479c3 */ /* 0x000e700000002600 */
[----:B------:R-:W2:Y:S01]  /*0070*/  LDC.64 R2, c[0x0][0x390] ;  /* 0x0000e400ff027b82 */ /* 0x000ea20000000a00 */
[----:B0-----:R-:W-:-:S02]  /*0080*/  IMAD R0, R0, UR5, R7 ;  /* 0x0000000500007c24 */ /* 0x001fc4000f8e0207 */
[----:B-1----:R-:W-:-:S03]  /*0090*/  IMAD R12, R12, UR4, R5 ;  /* 0x000000040c0c7c24 */ /* 0x002fc6000f8e0205 */
[----:B--2---:R-:W-:-:S04]  /*00a0*/  ISETP.GE.AND P0, PT, R0, R3, PT ;  /* 0x000000030000720c */ /* 0x004fc80003f06270 */
[----:B------:R-:W-:-:S13]  /*00b0*/  ISETP.GE.OR P0, PT, R12, R2, P0 ;  /* 0x000000020c00720c */ /* 0x000fda0000706670 */
[----:B------:R-:W-:Y:S05]  /*00c0*/  @P0 EXIT ;  /* 0x000000000000094d */ /* 0x000fea0003800000 */
[----:B------:R-:W-:Y:S01]  /*00d0*/  ISETP.GE.AND P0, PT, R0, 0x1, PT ;  /* 0x000000010000780c */ /* 0x000fe20003f06270 */
[----:B------:R-:W-:Y:S01]  /*00e0*/  BSSY.RECONVERGENT B1, `(.L_x_0) ;  /* 0x0000020000017945 */ /* 0x000fe20003800200 */
[----:B------:R-:W0:Y:S03]  /*00f0*/  LDCU.64 UR8, c[0x0][0x358] ;  /* 0x00006b00ff0877ac */ /* 0x000e260008000a00 */
[----:B------:R-:W-:Y:S01]  /*0100*/  BSSY.RELIABLE B0, `(.L_x_1) ;  /* 0x0000014000007945 */ /* 0x000fe20003800100 */
[----:B------:R-:W-:Y:S01]  /*0110*/  ISETP.EQ.OR P1, PT, R12, RZ, !P0 ;  /* 0x000000ff0c00720c */ /* 0x000fe20004722670 */
[----:B------:R-:W-:-:S12]  /*0120*/  VIADD R13, R3, 0xffffffff ;  /* 0xffffffff030d7836 */ /* 0x000fd80000000000 */
[----:B------:R-:W-:Y:S05]  /*0130*/  @P1 BRA `(.L_x_2) ;  /* 0x0000000000281947 */ /* 0x000fea0003800000 */
[----:B------:R-:W1:Y:S01]  /*0140*/  LDCU.64 UR4, c[0x0][0x380] ;  /* 0x00007000ff0477ac */ /* 0x000e620008000a00 */
[----:B------:R-:W-:-:S04]  /*0150*/  VIADD R4, R12, 0xffffffff ;  /* 0xffffffff0c047836 */ /* 0x000fc80000000000 */
[----:B------:R-:W-:-:S05]  /*0160*/  IMAD R5, R4, R3, RZ ;  /* 0x0000000304057224 */ /* 0x000fca00078e02ff */
[----:B------:R-:W-:-:S04]  /*0170*/  IADD3 R6, P1, PT, R0, R5, RZ ;  /* 0x0000000500067210 */ /* 0x000fc80007f3e0ff */
[----:B------:R-:W-:Y:S02]  /*0180*/  LEA.HI.X.SX32 R5, R5, RZ, 0x1, P1 ;  /* 0x000000ff05057211 */ /* 0x000fe400008f0eff */
[----:B-1----:R-:W-:-:S04]  /*0190*/  LEA R4, P1, R6, UR4, 0x3 ;  /* 0x0000000406047c11 */ /* 0x002fc8000f8218ff */
[----:B------:R-:W-:-:S05]  /*01a0*/  LEA.HI.X R5, R6, UR5, R5, 0x3, P1 ;  /* 0x0000000506057c11 */ /* 0x000fca00088f1c05 */
[----:B0-----:R-:W2:Y:S02]  /*01b0*/  LDG.E.CONSTANT R4, desc[UR8][R4.64+-0x4] ;  /* 0xfffffc0804047981 */ /* 0x001ea4000c1e9900 */
[----:B--2---:R-:W-:Y:S01]  /*01c0*/  SHF.R.U32.HI R18, RZ, 0x1f, R4 ;  /* 0x0000001fff127819 */ /* 0x004fe20000011604 */
[----:B------:R-:W-:Y:S06]  /*01d0*/  BRA `(.L_x_3) ;  /* 0x0000000000187947 */ /* 0x000fec0003800000 */
.L_x_2:
[----:B------:R-:W-:Y:S01]  /*01e0*/  ISETP.NE.AND P1, PT, R12, RZ, PT ;  /* 0x000000ff0c00720c */ /* 0x000fe20003f25270 */
[----:B------:R-:W-:Y:S01]  /*01f0*/  IMAD.MOV.U32 R18, RZ, RZ, RZ ;  /* 0x000000ffff127224 */ /* 0x000fe200078e00ff */
[----:B------:R-:W-:Y:S01]  /*0200*/  CS2R R4, SRZ ;  /* 0x0000000000047805 */ /* 0x000fe2000001ff00 */
[----:B------:R-:W-:-:S10]  /*0210*/  IMAD.MOV.U32 R14, RZ, RZ, RZ ;  /* 0x000000ffff0e7224 */ /* 0x000fd400078e00ff */
[----:B------:R-:W-:Y:S05]  /*0220*/  @!P1 BREAK.RELIABLE B0 ;  /* 0x0000000000009942 */ /* 0x000fea0003800100 */
[----:B------:R-:W-:Y:S05]  /*0230*/  @!P1 BRA `(.L_x_4) ;  /* 0x0000000000289947 */ /* 0x000fea0003800000 */
.L_x_3:
[----:B0-----:R-:W-:Y:S05]  /*0240*/  BSYNC.RELIABLE B0 ;  /* 0x0000000000007941 */ /* 0x001fea0003800100 */
.L_x_1:
[----:B------:R-:W0:Y:S01]  /*0250*/  LDC.64 R6, c[0x0][0x380] ;  /* 0x0000e000ff067b82 */ /* 0x000e220000000a00 */
[----:B------:R-:W-:Y:S01]  /*0260*/  VIADD R5, R12, 0xffffffff ;  /* 0xffffffff0c057836 */ /* 0x000fe20000000000 */
[----:B------:R-:W-:-:S03]  /*0270*/  ISETP.GE.AND P1, PT, R0, R13, PT ;  /* 0x0000000d0000720c */ /* 0x000fc60003f26270 */
[----:B------:R-:W-:-:S04]  /*0280*/  IMAD R5, R5, R3, R0 ;  /* 0x0000000305057224 */ /* 0x000fc800078e0200 */
[----:B0-----:R-:W-:-:S06]  /*0290*/  IMAD.WIDE R6, R5, 0x8, R6 ;  /* 0x0000000805067825 */ /* 0x001fcc00078e0206 */
[----:B------:R-:W2:Y:S04]  /*02a0*/  @!P1 LDG.E.CONSTANT R8, desc[UR8][R6.64+0x8] ;  /* 0x0000080806089981 */ /* 0x000ea8000c1e9900 */
[----:B------:R1:W5:Y:S01]  /*02b0*/  LDG.E.64.CONSTANT R4, desc[UR8][R6.64] ;  /* 0x0000000806047981 */ /* 0x000362000c1e9b00 */
[----:B------:R-:W-:Y:S01]  /*02c0*/  IMAD.MOV.U32 R14, RZ, RZ, RZ ;  /* 0x000000ffff0e7224 */ /* 0x000fe200078e00ff */
[----:B-12---:R-:W-:-:S07]  /*02d0*/  @!P1 LOP3.LUT R14, R8, 0x1, RZ, 0xc0, !PT ;  /* 0x00000001080e9812 */ /* 0x006fce00078ec0ff */
.L_x_4:
[----:B0-----:R-:W-:Y:S05]  /*02e0*/  BSYNC.RECONVERGENT B1 ;  /* 0x0000000000017941 */ /* 0x001fea0003800200 */
.L_x_0:
[----:B------:R-:W-:Y:S05]  /*02f0*/  WARPSYNC.ALL ;  /* 0x0000000000007948 */ /* 0x000fea0003800000 */
[----:B------:R-:W-:Y:S01]  /*0300*/  VIADD R15, R2, 0xffffffff ;  /* 0xffffffff020f7836 */ /* 0x000fe20000000000 */
[----:B------:R-:W0:Y:S01]  /*0310*/  @P0 LDC.64 R6, c[0x0][0x380] ;  /* 0x0000e000ff060b82 */ /* 0x000e220000000a00 */
[----:B------:R-:W-:-:S03]  /*0320*/  @P0 IMAD R17, R12, R3, RZ ;  /* 0x000000030c110224 */ /* 0x000fc600078e02ff */
[----:B------:R-:W-:Y:S02]  /*0330*/  ISETP.GE.U32.AND P2, PT, R12, R15, PT ;  /* 0x0000000f0c00720c */ /* 0x000fe40003f46070 */
[C---:B------:R-:W-:Y:S02]  /*0340*/  @P0 IADD3 R2, P1, PT, R0.reuse, R17, RZ ;  /* 0x0000001100020210 */ /* 0x040fe40007f3e0ff */
[----:B------:R-:W-:Y:S01]  /*0350*/  ISETP.LT.OR P4, PT, R0, 0x1, P2 ;  /* 0x000000010000780c */ /* 0x000fe20001781670 */
[----:B------:R-:W1:Y:S01]  /*0360*/  LDC.64 R10, c[0x0][0x380] ;  /* 0x0000e000ff0a7b82 */ /* 0x000e620000000a00 */
[----:B------:R-:W-:-:S11]  /*0370*/  @P0 LEA.HI.X.SX32 R17, R17, RZ, 0x1, P1 ;  /* 0x000000ff11110211 */ /* 0x000fd600008f0eff */
[----:B------:R-:W2:Y:S01]  /*0380*/  @!P4 LDC.64 R8, c[0x0][0x380] ;  /* 0x0000e000ff08cb82 */ /* 0x000ea20000000a00 */
[----:B------:R-:W-:Y:S01]  /*0390*/  @!P4 IMAD R19, R12, R3, R3 ;  /* 0x000000030c13c224 */ /* 0x000fe200078e0203 */
[----:B0-----:R-:W-:-:S04]  /*03a0*/  @P0 LEA R6, P1, R2, R6, 0x3 ;  /* 0x0000000602060211 */ /* 0x001fc800078218ff */
[----:B------:R-:W-:Y:S02]  /*03b0*/  @!P4 IADD3 R16, P3, PT, R0, R19, RZ ;  /* 0x000000130010c210 */ /* 0x000fe40007f7e0ff */
[----:B------:R-:W-:Y:S01]  /*03c0*/  @P0 LEA.HI.X R7, R2, R7, R17, 0x3, P1 ;  /* 0x0000000702070211 */ /* 0x000fe200008f1c11 */
[----:B------:R-:W-:Y:S01]  /*03d0*/  IMAD R2, R12, R3, R0 ;  /* 0x000000030c027224 */ /* 0x000fe200078e0200 */
[----:B------:R-:W-:-:S03]  /*03e0*/  @!P4 LEA.HI.X.SX32 R19, R19, RZ, 0x1, P3 ;  /* 0x000000ff1313c211 */ /* 0x000fc600018f0eff */
[----:B-1----:R-:W-:Y:S01]  /*03f0*/  IMAD.WIDE R10, R2, 0x8, R10 ;  /* 0x00000008020a7825 */ /* 0x002fe200078e020a */
[----:B------:R-:W3:Y:S01]  /*0400*/  @P0 LDG.E.CONSTANT R6, desc[UR8][R6.64+-0x4] ;  /* 0xfffffc0806060981 */ /* 0x000ee2000c1e9900 */
[----:B--2---:R-:W-:-:S04]  /*0410*/  @!P4 LEA R8, P3, R16, R8, 0x3 ;  /* 0x000000081008c211 */ /* 0x004fc800078618ff */
[----:B------:R-:W-:Y:S02]  /*0420*/  @!P4 LEA.HI.X R9, R16, R9, R19, 0x3, P3 ;  /* 0x000000091009c211 */ /* 0x000fe400018f1c13 */
[----:B------:R-:W-:Y:S01]  /*0430*/  ISETP.GE.AND P3, PT, R0, R13, PT ;  /* 0x0000000d0000720c */ /* 0x000fe20003f66270 */
[----:B------:R-:W2:Y:S04]  /*0440*/  LDG.E.64.CONSTANT R16, desc[UR8][R10.64] ;  /* 0x000000080a107981 */ /* 0x000ea8000c1e9b00 */
[----:B------:R0:W4:Y:S08]  /*0450*/  @!P4 LDG.E.CONSTANT R8, desc[UR8][R8.64+-0x4] ;  /* 0xfffffc080808c981 */ /* 0x000130000c1e9900 */
[----:B------:R1:W5:Y:S01]  /*0460*/  @!P3 LDG.E.CONSTANT R19, desc[UR8][R10.64+0x8] ;  /* 0x000008080a13b981 */ /* 0x000362000c1e9900 */
[----:B------:R-:W-:Y:S01]  /*0470*/  ISETP.NE.AND P1, PT, R12, RZ, PT ;  /* 0x000000ff0c00720c */ /* 0x000fe20003f25270 */
[----:B------:R-:W-:Y:S01]  /*0480*/  BSSY.RECONVERGENT B1, `(.L_x_5) ;  /* 0x0000013000017945 */ /* 0x000fe20003800200 */
[----:B0-----:R-:W-:-:S11]  /*0490*/  IMAD.MOV.U32 R9, RZ, RZ, RZ ;  /* 0x000000ffff097224 */ /* 0x001fd600078e00ff */
[----:B------:R-:W-:Y:S02]  /*04a0*/  @P1 ISETP.GT.AND P5, PT, R0, RZ, PT ;  /* 0x000000ff0000120c */ /* 0x000fe40003fa4270 */
[----:B-----5:R-:W-:Y:S02]  /*04b0*/  @P1 SHF.R.U32.HI R21, RZ, 0x1, R4 ;  /* 0x00000001ff151819 */ /* 0x020fe40000011604 */
[----:B------:R-:W-:Y:S02]  /*04c0*/  @P1 LOP3.LUT R23, R4, 0x1, RZ, 0xc0, !PT ;  /* 0x0000000104171812 */ /* 0x000fe400078ec0ff */
[----:B------:R-:W-:Y:S02]  /*04d0*/  @P1 SEL R18, R18, RZ, P5 ;  /* 0x000000ff12121207 */ /* 0x000fe40002800000 */
[----:B------:R-:W-:Y:S02]  /*04e0*/  @P1 LOP3.LUT R22, R21, 0x1, RZ, 0xc0, !PT ;  /* 0x0000000115161812 */ /* 0x000fe400078ec0ff */
[----:B------:R-:W-:-:S02]  /*04f0*/  CS2R R20, SRZ ;  /* 0x0000000000147805 */ /* 0x000fc4000001ff00 */
[----:B------:R-:W-:Y:S02]  /*0500*/  @P1 IADD3 R20, PT, PT, R22, R18, R23 ;  /* 0x0000001216141210 */ /* 0x000fe40007ffe017 */
[----:B---3--:R-:W-:Y:S02]  /*0510*/  @P0 SHF.R.U32.HI R21, RZ, 0x1f, R6 ;  /* 0x0000001fff150819 */ /* 0x008fe40000011606 */
[----:B------:R-:W-:Y:S02]  /*0520*/  CS2R R6, SRZ ;  /* 0x0000000000067805 */ /* 0x000fe4000001ff00 */
[----:B--2---:R-:W-:Y:S02]  /*0530*/  SHF.R.U32.HI R18, RZ, 0x1, R16 ;  /* 0x00000001ff127819 */ /* 0x004fe40000011610 */
[----:B----4-:R-:W-:Y:S01]  /*0540*/  @!P4 SHF.R.U32.HI R9, RZ, 0x1f, R8 ;  /* 0x0000001fff09c819 */ /* 0x010fe20000011608 */
[----:B------:R-:W-:Y:S01]  /*0550*/  IMAD.MOV.U32 R8, RZ, RZ, RZ ;  /* 0x000000ffff087224 */ /* 0x000fe200078e00ff */
[----:B-1----:R-:W-:Y:S06]  /*0560*/  @P2 BRA `(.L_x_6) ;  /* 0x0000000000102947 */ /* 0x002fec0003800000 */
[----:B------:R-:W-:-:S05]  /*0570*/  IMAD.WIDE R10, R3, 0x8, R10 ;  /* 0x00000008030a7825 */ /* 0x000fca00078e020a */
[----:B------:R-:W2:Y:S04]  /*0580*/  @!P3 LDG.E.CONSTANT R3, desc[UR8][R10.64+0x8] ;  /* 0x000008080a03b981 */ /* 0x000ea8000c1e9900 */
[----:B------:R0:W5:Y:S02]  /*0590*/  LDG.E.64.CONSTANT R6, desc[UR8][R10.64] ;  /* 0x000000080a067981 */ /* 0x000164000c1e9b00 */
[----:B0-2---:R-:W-:-:S07]  /*05a0*/  @!P3 LOP3.LUT R8, R3, 0x1, RZ, 0xc0, !PT ;  /* 0x000000010308b812 */ /* 0x005fce00078ec0ff */
.L_x_6:
[----:B------:R-:W-:Y:S05]  /*05b0*/  BSYNC.RECONVERGENT B1 ;  /* 0x0000000000017941 */ /* 0x000fea0003800200 */
.L_x_5:
[----:B-----5:R-:W-:Y:S01]  /*05c0*/  @!P2 SHF.R.U32.HI R3, RZ, 0x1, R6 ;  /* 0x00000001ff03a819 */ /* 0x020fe20000011606 */
[----:B------:R-:W-:Y:S01]  /*05d0*/  UMOV UR10, 0x3 ;  /* 0x00000003000a7882 */ /* 0x000fe20000000000 */
[----:B------:R-:W-:Y:S01]  /*05e0*/  @!P2 ISETP.GT.AND P0, PT, R0, RZ, PT ;  /* 0x000000ff0000a20c */ /* 0x000fe20003f04270 */
[----:B------:R-:W-:Y:S01]  /*05f0*/  UMOV UR4, URZ ;  /* 0x000000ff00047c82 */ /* 0x000fe20008000000 */
[----:B------:R-:W-:Y:S02]  /*0600*/  LOP3.LUT R18, R18, 0x1, RZ, 0xc0, !PT ;  /* 0x0000000112127812 */ /* 0x000fe400078ec0ff */
[----:B------:R-:W-:Y:S02]  /*0610*/  @!P2 LOP3.LUT R10, R6, 0x1, RZ, 0xc0, !PT ;  /* 0x00000001060aa812 */ /* 0x000fe400078ec0ff */
[----:B------:R-:W-:Y:S02]  /*0620*/  @!P2 LOP3.LUT R3, R3, 0x1, RZ, 0xc0, !PT ;  /* 0x000000010303a812 */ /* 0x000fe400078ec0ff */
[----:B------:R-:W-:-:S02]  /*0630*/  @!P2 SEL R9, R9, RZ, P0 ;  /* 0x000000ff0909a207 */ /* 0x000fc40000000000 */
[----:B------:R-:W-:Y:S02]  /*0640*/  IADD3 R18, PT, PT, R20, R18, R21 ;  /* 0x0000001214127210 */ /* 0x000fe40007ffe015 */
[----:B------:R-:W-:Y:S01]  /*0650*/  @!P2 IADD3 R3, PT, PT, R3, R10, R9 ;  /* 0x0000000a0303a210 */ /* 0x000fe20007ffe009 */
[----:B------:R-:W-:Y:S01]  /*0660*/  IMAD.MOV.U32 R9, RZ, RZ, RZ ;  /* 0x000000ffff097224 */ /* 0x000fe200078e00ff */
[----:B------:R-:W-:Y:S01]  /*0670*/  @!P3 LOP3.LUT R9, R19, 0x1, RZ, 0xc0, !PT ;  /* 0x000000011309b812 */ /* 0x000fe200078ec0ff */
[----:B------:R-:W-:Y:S02]  /*0680*/  IMAD.MOV.U32 R10, RZ, RZ, 0x1 ;  /* 0x00000001ff0a7424 */ /* 0x000fe400078e00ff */
[----:B------:R-:W-:-:S05]  /*0690*/  @!P2 IMAD.IADD R18, R18, 0x1, R3 ;  /* 0x000000011212a824 */ /* 0x000fca00078e0203 */
[----:B------:R-:W-:-:S13]  /*06a0*/  ISETP.NE.AND P4, PT, R18, 0x3, PT ;  /* 0x000000031200780c */ /* 0x000fda0003f85270 */
[----:B------:R-:W-:Y:S02]  /*06b0*/  @P4 LOP3.LUT R3, R16, 0x1, RZ, 0xc0, !PT ;  /* 0x0000000110034812 */ /* 0x000fe400078ec0ff */
[----:B------:R-:W-:Y:S02]  /*06c0*/  @P4 ISETP.NE.AND P0, PT, R18, 0x2, PT ;  /* 0x000000021200480c */ /* 0x000fe40003f05270 */
[----:B------:R-:W-:Y:S01]  /*06d0*/  @P4 ISETP.EQ.U32.AND P2, PT, R3, 0x1, PT ;  /* 0x000000010300480c */ /* 0x000fe20003f42070 */
[----:B------:R-:W-:-:S03]  /*06e0*/  IMAD.MOV.U32 R3, RZ, RZ, RZ ;  /* 0x000000ffff037224 */ /* 0x000fc600078e00ff */
[----:B------:R-:W-:-:S04]  /*06f0*/  @P4 ISETP.EQ.U32.AND.EX P0, PT, RZ, RZ, !P0, P2 ;  /* 0x000000ffff00420c */ /* 0x000fc80004702120 */
[----:B------:R-:W-:-:S09]  /*0700*/  @P4 SEL R10, RZ, 0x1, !P0 ;  /* 0x00000001ff0a4807 */ /* 0x000fd20004000000 */
.L_x_11:
[----:B------:R-:W-:Y:S01]  /*0710*/  UIADD3 UR11, UPT, UPT, UR10, -0x3, URZ ;  /* 0xfffffffd0a0b7890 */ /* 0x000fe2000fffe0ff */
[----:B------:R-:W-:Y:S01]  /*0720*/  BSSY.RECONVERGENT B1, `(.L_x_7) ;  /* 0x0000015000017945 */ /* 0x000fe20003800200 */
[----:B------:R-:W-:Y:S01]  /*0730*/  UIADD3 UR12, UPT, UPT, UR10, -0x1, URZ ;  /* 0xffffffff0a0c7890 */ /* 0x000fe2000fffe0ff */
[----:B------:R-:W-:Y:S01]  /*0740*/  ISETP.GE.U32.AND P2, PT, R12, R15, PT ;  /* 0x0000000f0c00720c */ /* 0x000fe20003f46070 */
[----:B------:R-:W-:Y:S01]  /*0750*/  UIADD3 UR4, UPT, UPT, UR4, 0x2, URZ ;  /* 0x0000000204047890 */ /* 0x000fe2000fffe0ff */
[----:B------:R-:W-:Y:S01]  /*0760*/  IMAD.MOV.U32 R18, RZ, RZ, RZ ;  /* 0x000000ffff127224 */ /* 0x000fe200078e00ff */
[C-C-:B------:R-:W-:Y:S02]  /*0770*/  SHF.R.U64 R21, R16.reuse, UR11, R17.reuse ;  /* 0x0000000b10157c19 */ /* 0x140fe40008001211 */
[----:B------:R-:W-:Y:S01]  /*0780*/  SHF.R.U64 R11, R16, UR12, R17 ;  /* 0x0000000c100b7c19 */ /* 0x000fe20008001211 */
[----:B------:R-:W-:Y:S01]  /*0790*/  UISETP.NE.AND UP0, UPT, UR4, 0x3e, UPT ;  /* 0x0000003e0400788c */ /* 0x000fe2000bf05270 */
[----:B------:R-:W-:-:S02]  /*07a0*/  LOP3.LUT R21, R21, 0x1, RZ, 0xc0, !PT ;  /* 0x0000000115157812 */ /* 0x000fc400078ec0ff */
[----:B------:R-:W-:Y:S01]  /*07b0*/  LOP3.LUT R11, R11, 0x1, RZ, 0xc0, !PT ;  /* 0x000000010b0b7812 */ /* 0x000fe200078ec0ff */
[----:B------:R-:W-:Y:S07]  /*07c0*/  @!P1 BRA `(.L_x_8) ;  /* 0x0000000000289947 */ /* 0x000fee0003800000 */
[----:B------:R-:W-:Y:S02]  /*07d0*/  UIADD3 UR5, UPT, UPT, UR10, -0x3, URZ ;  /* 0xfffffffd0a057890 */ /* 0x000fe4000fffe0ff */
[----:B------:R-:W-:Y:S02]  /*07e0*/  UIADD3 UR6, UPT, UPT, UR10, -0x2, URZ ;  /* 0xfffffffe0a067890 */ /* 0x000fe4000fffe0ff */
[----:B------:R-:W-:Y:S02]  /*07f0*/  UIADD3 UR7, UPT, UPT, UR10, -0x1, URZ ;  /* 0xffffffff0a077890 */ /* 0x000fe4000fffe0ff */
[C-C-:B------:R-:W-:Y:S02]  /*0800*/  SHF.R.U64 R18, R4.reuse, UR5, R5.reuse ;  /* 0x0000000504127c19 */ /* 0x140fe40008001205 */
[C-C-:B------:R-:W-:Y:S02]  /*0810*/  SHF.R.U64 R19, R4.reuse, UR6, R5.reuse ;  /* 0x0000000604137c19 */ /* 0x140fe40008001205 */
[----:B------:R-:W-:-:S02]  /*0820*/  SHF.R.U64 R20, R4, UR7, R5 ;  /* 0x0000000704147c19 */ /* 0x000fc40008001205 */
[----:B------:R-:W-:Y:S02]  /*0830*/  LOP3.LUT R18, R18, 0x1, RZ, 0xc0, !PT ;  /* 0x0000000112127812 */ /* 0x000fe400078ec0ff */
[----:B------:R-:W-:Y:S02]  /*0840*/  LOP3.LUT R19, R19, 0x1, RZ, 0xc0, !PT ;  /* 0x0000000113137812 */ /* 0x000fe400078ec0ff */
[----:B------:R-:W-:-:S04]  /*0850*/  LOP3.LUT R20, R20, 0x1, RZ, 0xc0, !PT ;  /* 0x0000000114147812 */ /* 0x000fc800078ec0ff */
[----:B------:R-:W-:-:S07]  /*0860*/  IADD3 R18, PT, PT, R20, R18, R19 ;  /* 0x0000001214127210 */ /* 0x000fce0007ffe013 */
.L_x_8:
[----:B------:R-:W-:Y:S05]  /*0870*/  BSYNC.RECONVERGENT B1 ;  /* 0x0000000000017941 */ /* 0x000fea0003800200 */
.L_x_7:
[----:B------:R-:W-:Y:S01]  /*0880*/  BSSY.RECONVERGENT B1, `(.L_x_9) ;  /* 0x000000c000017945 */ /* 0x000fe20003800200 */
[----:B------:R-:W-:-:S03]  /*0890*/  IADD3 R18, PT, PT, R18, R11, R21 ;  /* 0x0000000b12127210 */ /* 0x000fc60007ffe015 */
[----:B------:R-:W-:Y:S05]  /*08a0*/  @P2 BRA `(.L_x_10) ;  /* 0x0000000000242947 */ /* 0x000fea0003800000 */
[----:B------:R-:W-:Y:S01]  /*08b0*/  UIADD3 UR5, UPT, UPT, UR10, -0x2, URZ ;  /* 0xfffffffe0a057890 */ /* 0x000fe2000fffe0ff */
[C-C-:B------:R-:W-:Y:S02]  /*08c0*/  SHF.R.U64 R19, R6.reuse, UR11, R7.reuse ;  /* 0x0000000b06137c19 */ /* 0x140fe40008001207 */
[C-C-:B------:R-:W-:Y:S02]  /*08d0*/  SHF.R.U64 R21, R6.reuse, UR12, R7.reuse ;  /* 0x0000000c06157c19 */ /* 0x140fe40008001207 */
[----:B------:R-:W-:Y:S02]  /*08e0*/  LOP3.LUT R19, R19, 0x1, RZ, 0xc0, !PT ;  /* 0x0000000113137812 */ /* 0x000fe400078ec0ff */
[----:B------:R-:W-:Y:S02]  /*08f0*/  SHF.R.U64 R20, R6, UR5, R7 ;  /* 0x0000000506147c19 */ /* 0x000fe40008001207 */
[----:B------:R-:W-:Y:S02]  /*0900*/  LOP3.LUT R21, R21, 0x1, RZ, 0xc0, !PT ;  /* 0x0000000115157812 */ /* 0x000fe400078ec0ff */
[----:B------:R-:W-:-:S04]  /*0910*/  LOP3.LUT R20, R20, 0x1, RZ, 0xc0, !PT ;  /* 0x0000000114147812 */ /* 0x000fc800078ec0ff */
[----:B------:R-:W-:-:S05]  /*0920*/  IADD3 R19, PT, PT, R21, R19, R20 ;  /* 0x0000001315137210 */ /* 0x000fca0007ffe014 */
[----:B------:R-:W-:-:S07]  /*0930*/  IMAD.IADD R18, R18, 0x1, R19 ;  /* 0x0000000112127824 */ /* 0x000fce00078e0213 */
.L_x_10:
[----:B------:R-:W-:Y:S05]  /*0940*/  BSYNC.RECONVERGENT B1 ;  /* 0x0000000000017941 */ /* 0x000fea0003800200 */
.L_x_9:
[----:B------:R-:W-:Y:S01]  /*0950*/  UIADD3 UR5, UPT, UPT, UR10, -0x2, URZ ;  /* 0xfffffffe0a057890 */ /* 0x000fe2000fffe0ff */
[C-C-:B------:R-:W-:Y:S01]  /*0960*/  @P1 SHF.R.U64 R21, R4.reuse, UR12, R5.reuse ;  /* 0x0000000c04151c19 */ /* 0x140fe20008001205 */
[----:B------:R-:W-:Y:S01]  /*0970*/  IMAD.MOV.U32 R19, RZ, RZ, RZ ;  /* 0x000000ffff137224 */ /* 0x000fe200078e00ff */
[C-C-:B------:R-:W-:Y:S02]  /*0980*/  @P1 SHF.R.U64 R22, R4.reuse, UR10, R5.reuse ;  /* 0x0000000a04161c19 */ /* 0x140fe40008001205 */
[----:B------:R-:W-:Y:S02]  /*0990*/  @P1 LOP3.LUT R21, R21, 0x1, RZ, 0xc0, !PT ;  /* 0x0000000115151812 */ /* 0x000fe400078ec0ff */
[----:B------:R-:W-:Y:S02]  /*09a0*/  @P1 SHF.R.U64 R20, R4, UR5, R5 ;  /* 0x0000000504141c19 */ /* 0x000fe40008001205 */
[----:B------:R-:W-:Y:S02]  /*09b0*/  @P1 LOP3.LUT R22, R22, 0x1, RZ, 0xc0, !PT ;  /* 0x0000000116161812 */ /* 0x000fe400078ec0ff */
[----:B------:R-:W-:-:S02]  /*09c0*/  @P1 LOP3.LUT R20, R20, 0x1, RZ, 0xc0, !PT ;  /* 0x0000000114141812 */ /* 0x000fc400078ec0ff */
[----:B------:R-:W-:Y:S02]  /*09d0*/  SHF.R.U64 R23, R16, UR10, R17 ;  /* 0x0000000a10177c19 */ /* 0x000fe40008001211 */
[----:B------:R-:W-:Y:S02]  /*09e0*/  @P1 IADD3 R19, PT, PT, R22, R20, R21 ;  /* 0x0000001416131210 */ /* 0x000fe40007ffe015 */
[----:B------:R-:W-:Y:S02]  /*09f0*/  LOP3.LUT R20, R23, 0x1, RZ, 0xc0, !PT ;  /* 0x0000000117147812 */ /* 0x000fe400078ec0ff */
[C-C-:B------:R-:W-:Y:S02]  /*0a00*/  @!P2 SHF.R.U64 R24, R6.reuse, UR12, R7.reuse ;  /* 0x0000000c0618ac19 */ /* 0x140fe40008001207 */
[C-C-:B------:R-:W-:Y:S01]  /*0a10*/  @!P2 SHF.R.U64 R22, R6.reuse, UR10, R7.reuse ;  /* 0x0000000a0616ac19 */ /* 0x140fe20008001207 */
[----:B------:R-:W-:Y:S01]  /*0a20*/  UIADD3 UR10, UPT, UPT, UR10, 0x2, URZ ;  /* 0x000000020a0a7890 */ /* 0x000fe2000fffe0ff */
[----:B------:R-:W-:-:S02]  /*0a30*/  @!P2 SHF.R.U64 R21, R6, UR5, R7 ;  /* 0x000000050615ac19 */ /* 0x000fc40008001207 */
[----:B------:R-:W-:Y:S02]  /*0a40*/  SHF.R.U64 R23, R16, UR5, R17 ;  /* 0x0000000510177c19 */ /* 0x000fe40008001211 */
[----:B------:R-:W-:Y:S02]  /*0a50*/  @!P2 LOP3.LUT R24, R24, 0x1, RZ, 0xc0, !PT ;  /* 0x000000011818a812 */ /* 0x000fe400078ec0ff */
[----:B------:R-:W-:Y:S02]  /*0a60*/  @!P2 LOP3.LUT R22, R22, 0x1, RZ, 0xc0, !PT ;  /* 0x000000011616a812 */ /* 0x000fe400078ec0ff */
[----:B------:R-:W-:Y:S02]  /*0a70*/  @!P2 LOP3.LUT R21, R21, 0x1, RZ, 0xc0, !PT ;  /* 0x000000011515a812 */ /* 0x000fe400078ec0ff */
[----:B------:R-:W-:Y:S02]  /*0a80*/  LOP3.LUT R23, R23, 0x1, RZ, 0xc0, !PT ;  /* 0x0000000117177812 */ /* 0x000fe400078ec0ff */
[----:B------:R-:W-:Y:S01]  /*0a90*/  @!P2 IADD3 R22, PT, PT, R22, R21, R24 ;  /* 0x000000151616a210 */ /* 0x000fe20007ffe018 */
[----:B------:R-:W-:Y:S01]  /*0aa0*/  IMAD.MOV.U32 R21, RZ, RZ, RZ ;  /* 0x000000ffff157224 */ /* 0x000fe200078e00ff */
[----:B------:R-:W-:Y:S01]  /*0ab0*/  IADD3 R19, PT, PT, R19, R20, R23 ;  /* 0x0000001413137210 */ /* 0x000fe20007ffe017 */
[----:B------:R-:W-:Y:S01]  /*0ac0*/  IMAD.MOV.U32 R20, RZ, RZ, 0x1 ;  /* 0x00000001ff147424 */ /* 0x000fe200078e00ff */
[----:B------:R-:W-:-:S03]  /*0ad0*/  ISETP.NE.AND P4, PT, R18, 0x3, PT ;  /* 0x000000031200780c */ /* 0x000fc60003f85270 */
[----:B------:R-:W-:-:S05]  /*0ae0*/  @!P2 IMAD.IADD R19, R19, 0x1, R22 ;  /* 0x000000011313a824 */ /* 0x000fca00078e0216 */
[----:B------:R-:W-:-:S05]  /*0af0*/  ISETP.NE.AND P3, PT, R19, 0x3, PT ;  /* 0x000000031300780c */ /* 0x000fca0003f65270 */
[----:B------:R-:W-:Y:S01]  /*0b00*/  @P4 ISETP.NE.AND P0, PT, R18, 0x2, PT ;  /* 0x000000021200480c */ /* 0x000fe20003f05270 */
[----:B------:R-:W-:Y:S01]  /*0b10*/  IMAD.MOV.U32 R18, RZ, RZ, RZ ;  /* 0x000000ffff127224 */ /* 0x000fe200078e00ff */
[----:B------:R-:W-:-:S04]  /*0b20*/  @P4 ISETP.EQ.U32.AND P5, PT, R23, 0x1, PT ;  /* 0x000000011700480c */ /* 0x000fc80003fa2070 */
[----:B------:R-:W-:-:S04]  /*0b30*/  @P4 ISETP.EQ.U32.AND.EX P0, PT, RZ, RZ, !P0, P5 ;  /* 0x000000ffff00420c */ /* 0x000fc80004702150 */
[----:B------:R-:W-:Y:S02]  /*0b40*/  @P4 SEL R20, RZ, 0x1, !P0 ;  /* 0x00000001ff144807 */ /* 0x000fe40004000000 */
[----:B------:R-:W-:Y:S02]  /*0b50*/  @P3 ISETP.NE.AND P0, PT, R19, 0x2, PT ;  /* 0x000000021300380c */ /* 0x000fe40003f05270 */
[----:B------:R-:W-:Y:S01]  /*0b60*/  @P3 ISETP.EQ.U32.AND P4, PT, R11, 0x1, PT ;  /* 0x000000010b00380c */ /* 0x000fe20003f82070 */
[----:B------:R-:W-:Y:S01]  /*0b70*/  IMAD.MOV.U32 R11, RZ, RZ, 0x1 ;  /* 0x00000001ff0b7424 */ /* 0x000fe200078e00ff */
[C---:B------:R-:W-:Y:S02]  /*0b80*/  SHF.L.U32 R19, R20.reuse, UR5, RZ ;  /* 0x0000000514137c19 */ /* 0x040fe400080006ff */
[----:B------:R-:W-:Y:S02]  /*0b90*/  @P3 ISETP.EQ.U32.AND.EX P0, PT, RZ, RZ, !P0, P4 ;  /* 0x000000ffff00320c */ /* 0x000fe40004702140 */
[----:B------:R-:W-:-:S02]  /*0ba0*/  SHF.L.U64.HI R20, R20, UR5, R21 ;  /* 0x0000000514147c19 */ /* 0x000fc40008010215 */
[----:B------:R-:W-:Y:S02]  /*0bb0*/  @P3 SEL R11, RZ, 0x1, !P0 ;  /* 0x00000001ff0b3807 */ /* 0x000fe40004000000 */
[----:B------:R-:W-:Y:S02]  /*0bc0*/  LOP3.LUT R19, R19, R10, RZ, 0xfc, !PT ;  /* 0x0000000a13137212 */ /* 0x000fe400078efcff */
[----:B------:R-:W-:Y:S02]  /*0bd0*/  LOP3.LUT R20, R20, R3, RZ, 0xfc, !PT ;  /* 0x0000000314147212 */ /* 0x000fe400078efcff */
[C---:B------:R-:W-:Y:S02]  /*0be0*/  SHF.L.U32 R10, R11.reuse, UR12, RZ ;  /* 0x0000000c0b0a7c19 */ /* 0x040fe400080006ff */
[----:B------:R-:W-:Y:S02]  /*0bf0*/  SHF.L.U64.HI R3, R11, UR12, R18 ;  /* 0x0000000c0b037c19 */ /* 0x000fe40008010212 */
[----:B------:R-:W-:-:S02]  /*0c00*/  LOP3.LUT R10, R10, R19, RZ, 0xfc, !PT ;  /* 0x000000130a0a7212 */ /* 0x000fc400078efcff */
[----:B------:R-:W-:Y:S01]  /*0c10*/  LOP3.LUT R3, R3, R20, RZ, 0xfc, !PT ;  /* 0x0000001403037212 */ /* 0x000fe200078efcff */
[----:B------:R-:W-:Y:S06]  /*0c20*/  BRA.U UP0, `(.L_x_11) ;  /* 0xfffffff900b87547 */ /* 0x000fec000b83ffff */
[----:B------:R-:W-:Y:S02]  /*0c30*/  ISETP.NE.AND P1, PT, R12, RZ, PT ;  /* 0x000000ff0c00720c */ /* 0x000fe40003f25270 */
[----:B------:R-:W-:Y:S02]  /*0c40*/  @!P2 ISETP.GE.AND P3, PT, R0, R13, PT ;  /* 0x0000000d0000a20c */ /* 0x000fe40003f66270 */
[----:B------:R-:W-:Y:S02]  /*0c50*/  @!P2 SHF.R.U32.HI R6, RZ, 0x1e, R7 ;  /* 0x0000001eff06a819 */ /* 0x000fe40000011607 */
[----:B------:R-:W-:Y:S02]  /*0c60*/  SHF.R.U32.HI R11, RZ, 0x1e, R17 ;  /* 0x0000001eff0b7819 */ /* 0x000fe40000011611 */
[----:B------:R-:W-:Y:S02]  /*0c70*/  @!P2 SHF.R.U32.HI R7, RZ, 0x1f, R7 ;  /* 0x0000001fff07a819 */ /* 0x000fe40000011607 */
[----:B------:R-:W-:-:S03]  /*0c80*/  @!P2 SEL R8, R8, RZ, !P3 ;  /* 0x000000ff0808a207 */ /* 0x000fc60005800000 */
[----:B------:R-:W-:Y:S01]  /*0c90*/  @P1 ISETP.GE.AND P0, PT, R0, R13, PT ;  /* 0x0000000d0000120c */ /* 0x000fe20003f06270 */
[----:B------:R-:W-:Y:S01]  /*0ca0*/  IMAD.MOV.U32 R0, RZ, RZ, RZ ;  /* 0x000000ffff007224 */ /* 0x000fe200078e00ff */
[--C-:B------:R-:W-:Y:S02]  /*0cb0*/  @P1 SHF.R.U32.HI R4, RZ, 0x1e, R5.reuse ;  /* 0x0000001eff041819 */ /* 0x100fe40000011605 */
[----:B------:R-:W-:Y:S02]  /*0cc0*/  @P1 SHF.R.U32.HI R12, RZ, 0x1f, R5 ;  /* 0x0000001fff0c1819 */ /* 0x000fe40000011605 */
[----:B------:R-:W-:Y:S02]  /*0cd0*/  @P1 SEL R5, R14, RZ, !P0 ;  /* 0x000000ff0e051207 */ /* 0x000fe40004000000 */
[----:B------:R-:W-:-:S04]  /*0ce0*/  @P1 LOP3.LUT R4, R4, 0x1, RZ, 0xc0, !PT ;  /* 0x0000000104041812 */ /* 0x000fc800078ec0ff */
[----:B------:R-:W-:Y:S02]  /*0cf0*/  @P1 IADD3 R0, PT, PT, R5, R4, R12 ;  /* 0x0000000405001210 */ /* 0x000fe40007ffe00c */
[----:B------:R-:W-:Y:S02]  /*0d00*/  @!P2 LOP3.LUT R5, R6, 0x1, RZ, 0xc0, !PT ;  /* 0x000000010605a812 */ /* 0x000fe400078ec0ff */
[----:B------:R-:W-:Y:S02]  /*0d10*/  LOP3.LUT R4, R11, 0x1, RZ, 0xc0, !PT ;  /* 0x000000010b047812 */ /* 0x000fe400078ec0ff */
[----:B------:R-:W-:Y:S02]  /*0d20*/  @!P2 IADD3 R7, PT, PT, R5, R8, R7 ;  /* 0x000000080507a210 */ /* 0x000fe40007ffe007 */
[----:B------:R-:W-:Y:S02]  /*0d30*/  IADD3 R0, PT, PT, R0, R9, R4 ;  /* 0x0000000900007210 */ /* 0x000fe40007ffe004 */
[----:B------:R-:W0:Y:S03]  /*0d40*/  LDC.64 R4, c[0x0][0x388] ;  /* 0x0000e200ff047b82 */ /* 0x000e260000000a00 */
[----:B------:R-:W-:-:S05]  /*0d50*/  @!P2 IMAD.IADD R0, R0, 0x1, R7 ;  /* 0x000000010000a824 */ /* 0x000fca00078e0207 */
[----:B------:R-:W-:-:S04]  /*0d60*/  ISETP.NE.AND P0, PT, R0, 0x2, PT ;  /* 0x000000020000780c */ /* 0x000fc80003f05270 */
[----:B------:R-:W-:Y:S02]  /*0d70*/  SEL R7, RZ, 0x80000000, P0 ;  /* 0x80000000ff077807 */ /* 0x000fe40000000000 */
[----:B------:R-:W-:Y:S02]  /*0d80*/  ISETP.NE.AND P0, PT, R0, 0x3, PT ;  /* 0x000000030000780c */ /* 0x000fe40003f05270 */
[----:B------:R-:W-:-:S04]  /*0d90*/  LOP3.LUT R0, R17, R7, RZ, 0xc0, !PT ;  /* 0x0000000711007212 */ /* 0x000fc800078ec0ff */
[----:B------:R-:W-:-:S04]  /*0da0*/  SEL R0, R0, 0x80000000, P0 ;  /* 0x8000000000007807 */ /* 0x000fc80000000000 */
[----:B------:R-:W-:Y:S01]  /*0db0*/  LOP3.LUT R11, R0, R3, RZ, 0xfc, !PT ;  /* 0x00000003000b7212 */ /* 0x000fe200078efcff */
[----:B0-----:R-:W-:-:S05]  /*0dc0*/  IMAD.WIDE R2, R2, 0x8, R4 ;  /* 0x0000000802027825 */ /* 0x001fca00078e0204 */
[----:B------:R-:W-:Y:S01]  /*0dd0*/  STG.E.64 desc[UR8][R2.64], R10 ;  /* 0x0000000a02007986 */ /* 0x000fe2000c101b08 */
[----:B------:R-:W-:Y:S05]  /*0de0*/  EXIT ;  /* 0x000000000000794d */ /* 0x000fea0003800000 */
.L_x_12:
[----:B------:R-:W-:-:S00]  /*0df0*/  BRA `(.L_x_12) ;  /* 0xfffffffc00fc7947 */ /* 0x000fc0000383ffff */
[----:B------:R-:W-:-:S00]  /*0e00*/  NOP ;  /* 0x0000000000007918 */ /* 0x000fc00000000000 */
[----:B------:R-:W-:-:S00]  /*0e10*/  NOP ;  /* 0x0000000000007918 */ /* 0x000fc00000000000 */
[----:B------:R-:W-:-:S00]  /*0e20*/  NOP ;  /* 0x0000000000007918 */ /* 0x000fc00000000000 */
[----:B------:R-:W-:-:S00]  /*0e30*/  NOP ;  /* 0x0000000000007918 */ /* 0x000fc00000000000 */
[----:B------:R-:W-:-:S00]  /*0e40*/  NOP ;  /* 0x0000000000007918 */ /* 0x000fc00000000000 */
[----:B------:R-:W-:-:S00]  /*0e50*/  NOP ;  /* 0x0000000000007918 */ /* 0x000fc00000000000 */
[----:B------:R-:W-:-:S00]  /*0e60*/  NOP ;  /* 0x0000000000007918 */ /* 0x000fc00000000000 */
[----:B------:R-:W-:-:S00]  /*0e70*/  NOP ;  /* 0x0000000000007918 */ /* 0x000fc00000000000 */
.L_x_13:


//--------------------- .nv.shared.reserved.0     --------------------------
	.section	.nv.shared.reserved.0,"aw",@nobits
	.weak		__nv_reservedSMEM_offset_0_alias
	.size		__nv_reservedSMEM_offset_0_alias, 0, 64
	.other		__nv_reservedSMEM_offset_0_alias,@"STO_CUDA_RESERVED_SHARED STV_DEFAULT"
__nv_reservedSMEM_offset_0_alias:
	.zero		0
	.zero		64


//--------------------- .nv.constant0._Z19game_of_life_kernelPKmPmii --------------------------
	.section	.nv.constant0._Z19game_of_life_kernelPKmPmii,"a",@progbits
	.sectionflags	@""
	.align	4
.nv.constant0._Z19game_of_life_kernelPKmPmii:
	.zero		920


//--------------------- SYMBOLS --------------------------

	.type		.nv.reservedSmem.offset0,@object
	.size		.nv.reservedSmem.offset0,0x4
